//
// Generated by NVIDIA NVVM Compiler
//
// Compiler Build ID: CL-36424714
// Cuda compilation tools, release 13.0, V13.0.88
// Based on NVVM 20.0.0
//

.version 9.0
.target sm_100
.address_size 64

	// .globl	_Z10cuda_hellov
.extern .func  (.param .b32 func_retval0) vprintf
(
	.param .b64 vprintf_param_0,
	.param .b64 vprintf_param_1
)
;
.global .align 1 .b8 $str[8] = {116, 101, 115, 116, 105, 110, 103};

.visible .entry _Z10cuda_hellov()
{
	.reg .b32 	%r<3>;
	.reg .b64 	%rd<3>;

	mov.u64 	%rd1, $str;
	cvta.global.u64 	%rd2, %rd1;
	{ // callseq 0, 0
	.param .b64 param0;
	st.param.b64 	[param0], %rd2;
	.param .b64 param1;
	st.param.b64 	[param1], 0;
	.param .b32 retval0;
	call.uni (retval0), 
	vprintf, 
	(
	param0, 
	param1
	);
	ld.param.b32 	%r1, [retval0];
	} // callseq 0
	bar.sync 	0;
	ret;

}


// ===== COMPILED SASS (sm_100) =====

	.target	sm_100

	.elftype	@"ET_EXEC"


//--------------------- .note.nv.tkinfo           --------------------------
	.section	.note.nv.tkinfo,"",@"SHT_NOTE"
	.sectionflags	@"SHF_NOTE_NV_TKINFO"
	.tkinfo
        /*0018*/ 	.word	0x00000002
        /*0030*/ 	.string	""
        /*0030*/ 	.string	"ptxas"
        /*0030*/ 	.string	"Cuda compilation tools, release 13.0, V13.0.88"
        /*0030*/ 	.string	"Build cuda_13.0.r13.0/compiler.36424714_0"
        /*0030*/ 	.string	"-arch sm_100 -m 64 "



//--------------------- .note.nv.cuinfo           --------------------------
	.section	.note.nv.cuinfo,"",@"SHT_NOTE"
	.sectionflags	@"SHF_NOTE_NV_CUINFO"
        /*0018*/ 	.short	0x0002
        /*001a*/ 	.short	0x0064
        /*001c*/ 	.short	0x0082
	.zero		2


//--------------------- .nv.info                  --------------------------
	.section	.nv.info,"",@"SHT_CUDA_INFO"
	.align	4


	//----- nvinfo : EIATTR_REGCOUNT
	.align		4
        /*0000*/ 	.byte	0x04, 0x2f
        /*0002*/ 	.short	(.L_2 - .L_1)
	.align		4
.L_1:
        /*0004*/ 	.word	index@(_Z10cuda_hellov)
        /*0008*/ 	.word	0x00000018


	//----- nvinfo : EIATTR_FRAME_SIZE
	.align		4
.L_2:
        /*000c*/ 	.byte	0x04, 0x11
        /*000e*/ 	.short	(.L_4 - .L_3)
	.align		4
.L_3:
        /*0010*/ 	.word	index@(_Z10cuda_hellov)
        /*0014*/ 	.word	0x00000000


	//----- nvinfo : EIATTR_MIN_STACK_SIZE
	.align		4
.L_4:
        /*0018*/ 	.byte	0x04, 0x12
        /*001a*/ 	.short	(.L_6 - .L_5)
	.align		4
.L_5:
        /*001c*/ 	.word	index@(_Z10cuda_hellov)
        /*0020*/ 	.word	0x00000000
.L_6:


//--------------------- .nv.compat                --------------------------
	.section	.nv.compat,"",@"SHT_CUDA_COMPAT_INFO"
	.align	4
        /*0000*/ 	.byte	0x02, 0x09, 0x00, 0x00, 0x02, 0x02, 0x01, 0x00, 0x02, 0x05, 0x05, 0x00, 0x03, 0x07, 0x01, 0x01
        /*0010*/ 	.byte	0x02, 0x03, 0x00, 0x00, 0x02, 0x06, 0x01, 0x00, 0x04, 0x0b, 0x08, 0x00, 0x09, 0x00, 0x00, 0x00
        /*0020*/ 	.byte	0x00, 0x00, 0x00, 0x00


//--------------------- .nv.info._Z10cuda_hellov  --------------------------
	.section	.nv.info._Z10cuda_hellov,"",@"SHT_CUDA_INFO"
	.sectionflags	@""
	.align	4


	//----- nvinfo : EIATTR_CUDA_API_VERSION
	.align		4
        /*0000*/ 	.byte	0x04, 0x37
        /*0002*/ 	.short	(.L_8 - .L_7)
.L_7:
        /*0004*/ 	.word	0x00000082


	//----- nvinfo : EIATTR_SPARSE_MMA_MASK
	.align		4
.L_8:
        /*0008*/ 	.byte	0x03, 0x50
        /*000a*/ 	.short	0x0000


	//----- nvinfo : EIATTR_MAXREG_COUNT
	.align		4
        /*000c*/ 	.byte	0x03, 0x1b
        /*000e*/ 	.short	0x00ff


	//----- nvinfo : EIATTR_NUM_BARRIERS
	.align		4
        /*0010*/ 	.byte	0x02, 0x4c
        /*0012*/ 	.byte	0x01
	.zero		1


	//----- nvinfo : EIATTR_EXTERNS
	.align		4
        /*0014*/ 	.byte	0x04, 0x0f
        /*0016*/ 	.short	(.L_10 - .L_9)


	//   ....[0]....
	.align		4
.L_9:
        /*0018*/ 	.word	index@(vprintf)


	//----- nvinfo : EIATTR_MERCURY_ISA_VERSION
	.align		4
.L_10:
        /*001c*/ 	.byte	0x03, 0x5f
        /*001e*/ 	.short	0x0101


	//----- nvinfo : EIATTR_VRC_CTA_INIT_COUNT
	.align		4
        /*0020*/ 	.byte	0x02, 0x4a
	.zero		1
	.zero		1


	//----- nvinfo : EIATTR_SYSCALL_OFFSETS
	.align		4
        /*0024*/ 	.byte	0x04, 0x46
        /*0026*/ 	.short	(.L_12 - .L_11)


	//   ....[0]....
.L_11:
        /*0028*/ 	.word	0x00000080


	//----- nvinfo : EIATTR_EXIT_INSTR_OFFSETS
	.align		4
.L_12:
        /*002c*/ 	.byte	0x04, 0x1c
        /*002e*/ 	.short	(.L_14 - .L_13)


	//   ....[0]....
.L_13:
        /*0030*/ 	.word	0x000000b0


	//----- nvinfo : EIATTR_SW_WAR
	.align		4
.L_14:
        /*0034*/ 	.byte	0x04, 0x36
        /*0036*/ 	.short	(.L_16 - .L_15)
.L_15:
        /*0038*/ 	.word	0x00000008
.L_16:


//--------------------- .nv.callgraph             --------------------------
	.section	.nv.callgraph,"",@"SHT_CUDA_CALLGRAPH"
	.align	4
	.sectionentsize	8
	.align		4
        /*0000*/ 	.word	0x00000000
	.align		4
        /*0004*/ 	.word	0xffffffff
	.align		4
        /*0008*/ 	.word	index@(_Z10cuda_hellov)
	.align		4
        /*000c*/ 	.word	index@(vprintf)
	.align		4
        /*0010*/ 	.word	0x00000000
	.align		4
        /*0014*/ 	.word	0xfffffffe
	.align		4
        /*0018*/ 	.word	0x00000000
	.align		4
        /*001c*/ 	.word	0xfffffffd
	.align		4
        /*0020*/ 	.word	0x00000000
	.align		4
        /*0024*/ 	.word	0xfffffffc


//--------------------- .nv.constant4             --------------------------
	.section	.nv.constant4,"a",@progbits
	.align	8
	.align		8
.nv.constant4:
        /*0000*/ 	.dword	vprintf
	.align		8
        /*0008*/ 	.dword	$str


//--------------------- .text._Z10cuda_hellov     --------------------------
	.section	.text._Z10cuda_hellov,"ax",@progbits
	.align	128
        .global         _Z10cuda_hellov
        .type           _Z10cuda_hellov,@function
        .size           _Z10cuda_hellov,(.L_x_2 - _Z10cuda_hellov)
        .other          _Z10cuda_hellov,@"STO_CUDA_ENTRY STV_DEFAULT"
_Z10cuda_hellov:
.text._Z10cuda_hellov:
[----:B------:R-:W0:Y:S01]  /*0000*/  LDC R1, c[0x0][0x37c] ;  /* 0x0000df00ff017b82 */ /* 0x000e220000000800 */
[----:B------:R-:W-:Y:S01]  /*0010*/  MOV R0, 0x0 ;  /* 0x0000000000007802 */ /* 0x000fe20000000f00 */
[----:B------:R-:W1:Y:S01]  /*0020*/  LDCU.64 UR4, c[0x4][0x8] ;  /* 0x01000100ff0477ac */ /* 0x000e620008000a00 */
[----:B------:R-:W-:-:S05]  /*0030*/  CS2R R6, SRZ ;  /* 0x0000000000067805 */ /* 0x000fca000001ff00 */
[----:B------:R2:W3:Y:S01]  /*0040*/  LDC.64 R2, c[0x4][R0] ;  /* 0x0100000000027b82 */ /* 0x0004e20000000a00 */
[----:B-1----:R-:W-:Y:S02]  /*0050*/  IMAD.U32 R4, RZ, RZ, UR4 ;  /* 0x00000004ff047e24 */ /* 0x002fe4000f8e00ff */
[----:B--2---:R-:W-:-:S07]  /*0060*/  IMAD.U32 R5, RZ, RZ, UR5 ;  /* 0x00000005ff057e24 */ /* 0x004fce000f8e00ff */
[----:B------:R-:W-:-:S07]  /*0070*/  LEPC R20, `(.L_x_0) ;  /* 0x000000001014794e */ /* 0x000fce0000000000 */
[----:B0--3--:R-:W-:Y:S05]  /*0080*/  CALL.ABS.NOINC R2 ;  /* 0x0000000002007343 */ /* 0x009fea0003c00000 */
.L_x_0:
[----:B------:R-:W-:Y:S05]  /*0090*/  WARPSYNC.ALL ;  /* 0x0000000000007948 */ /* 0x000fea0003800000 */
[----:B------:R-:W-:Y:S06]  /*00a0*/  BAR.SYNC.DEFER_BLOCKING 0x0 ;  /* 0x0000000000007b1d */ /* 0x000fec0000010000 */
[----:B------:R-:W-:Y:S05]  /*00b0*/  EXIT ;  /* 0x000000000000794d */ /* 0x000fea0003800000 */
.L_x_1:
[----:B------:R-:W-:-:S00]  /*00c0*/  BRA `(.L_x_1) ;  /* 0xfffffffc00fc7947 */ /* 0x000fc0000383ffff */
[----:B------:R-:W-:-:S00]  /*00d0*/  NOP ;  /* 0x0000000000007918 */ /* 0x000fc00000000000 */
        /* <DEDUP_REMOVED lines=10> */
.L_x_2:


//--------------------- .nv.global.init           --------------------------
	.section	.nv.global.init,"aw",@progbits
.nv.global.init:
	.type		$str,@object
	.size		$str,(.L_0 - $str)
$str:
        /*0000*/ 	.byte	0x74, 0x65, 0x73, 0x74, 0x69, 0x6e, 0x67, 0x00
.L_0:


//--------------------- .nv.shared.reserved.0     --------------------------
	.section	.nv.shared.reserved.0,"aw",@nobits
	.weak		__nv_reservedSMEM_offset_0_alias
	.size		__nv_reservedSMEM_offset_0_alias, 0, 64
	.other		__nv_reservedSMEM_offset_0_alias,@"STO_CUDA_RESERVED_SHARED STV_DEFAULT"
__nv_reservedSMEM_offset_0_alias:
	.zero		0
	.zero		64


//--------------------- .nv.constant0._Z10cuda_hellov --------------------------
	.section	.nv.constant0._Z10cuda_hellov,"a",@progbits
	.sectionflags	@""
	.align	4
.nv.constant0._Z10cuda_hellov:
	.zero		896


//--------------------- SYMBOLS --------------------------

	.type		.nv.reservedSmem.offset0,@object
	.size		.nv.reservedSmem.offset0,0x4
	.type		vprintf,@function
